//
// Generated by NVIDIA NVVM Compiler
//
// Compiler Build ID: CL-36424714
// Cuda compilation tools, release 13.0, V13.0.88
// Based on NVVM 20.0.0
//

.version 9.0
.target sm_100
.address_size 64

	// .globl	_Z3dotiPfS_S_

.visible .entry _Z3dotiPfS_S_(
	.param .u32 _Z3dotiPfS_S__param_0,
	.param .u64 .ptr .align 1 _Z3dotiPfS_S__param_1,
	.param .u64 .ptr .align 1 _Z3dotiPfS_S__param_2,
	.param .u64 .ptr .align 1 _Z3dotiPfS_S__param_3
)
{
	.reg .pred 	%p<10>;
	.reg .b32 	%r<39>;
	.reg .b32 	%f<68>;
	.reg .b64 	%rd<67>;

	ld.param.u32 	%r17, [_Z3dotiPfS_S__param_0];
	ld.param.u64 	%rd14, [_Z3dotiPfS_S__param_1];
	ld.param.u64 	%rd15, [_Z3dotiPfS_S__param_2];
	cvta.to.global.u64 	%rd1, %rd15;
	cvta.to.global.u64 	%rd2, %rd14;
	mov.u32 	%r18, %ctaid.y;
	mov.u32 	%r19, %ntid.y;
	mov.u32 	%r20, %tid.y;
	mad.lo.s32 	%r1, %r18, %r19, %r20;
	mov.u32 	%r21, %ctaid.x;
	mov.u32 	%r22, %ntid.x;
	mov.u32 	%r23, %tid.x;
	mad.lo.s32 	%r2, %r21, %r22, %r23;
	setp.lt.s32 	%p1, %r17, 1;
	mov.f32 	%f67, 0f00000000;
	@%p1 bra 	$L__BB0_12;
	mul.lo.s32 	%r3, %r17, %r1;
	and.b32  	%r4, %r17, 7;
	setp.lt.u32 	%p2, %r17, 8;
	mov.f32 	%f67, 0f00000000;
	mov.b32 	%r37, 0;
	@%p2 bra 	$L__BB0_4;
	and.b32  	%r37, %r17, 2147483640;
	neg.s32 	%r35, %r37;
	mul.wide.u32 	%rd16, %r17, 4;
	add.s64 	%rd3, %rd1, %rd16;
	mul.wide.u32 	%rd17, %r17, 8;
	add.s64 	%rd4, %rd1, %rd17;
	mul.wide.u32 	%rd18, %r17, 12;
	add.s64 	%rd5, %rd1, %rd18;
	mul.wide.u32 	%rd19, %r17, 16;
	add.s64 	%rd6, %rd1, %rd19;
	mul.wide.u32 	%rd20, %r17, 20;
	add.s64 	%rd7, %rd1, %rd20;
	mul.wide.u32 	%rd21, %r17, 24;
	add.s64 	%rd8, %rd1, %rd21;
	mul.wide.u32 	%rd22, %r17, 28;
	add.s64 	%rd9, %rd1, %rd22;
	mul.wide.u32 	%rd23, %r3, 4;
	add.s64 	%rd24, %rd23, %rd2;
	add.s64 	%rd66, %rd24, 16;
	mov.f32 	%f67, 0f00000000;
	mov.u32 	%r34, %r2;
$L__BB0_3:
	.pragma "nounroll";
	mul.wide.s32 	%rd25, %r34, 4;
	add.s64 	%rd26, %rd3, %rd25;
	add.s64 	%rd27, %rd4, %rd25;
	add.s64 	%rd28, %rd5, %rd25;
	add.s64 	%rd29, %rd6, %rd25;
	add.s64 	%rd30, %rd7, %rd25;
	add.s64 	%rd31, %rd8, %rd25;
	add.s64 	%rd32, %rd9, %rd25;
	add.s64 	%rd33, %rd1, %rd25;
	ld.global.f32 	%f17, [%rd66+-16];
	ld.global.f32 	%f18, [%rd33];
	fma.rn.f32 	%f19, %f17, %f18, %f67;
	ld.global.f32 	%f20, [%rd66+-12];
	ld.global.f32 	%f21, [%rd26];
	fma.rn.f32 	%f22, %f20, %f21, %f19;
	ld.global.f32 	%f23, [%rd66+-8];
	ld.global.f32 	%f24, [%rd27];
	fma.rn.f32 	%f25, %f23, %f24, %f22;
	ld.global.f32 	%f26, [%rd66+-4];
	ld.global.f32 	%f27, [%rd28];
	fma.rn.f32 	%f28, %f26, %f27, %f25;
	ld.global.f32 	%f29, [%rd66];
	ld.global.f32 	%f30, [%rd29];
	fma.rn.f32 	%f31, %f29, %f30, %f28;
	ld.global.f32 	%f32, [%rd66+4];
	ld.global.f32 	%f33, [%rd30];
	fma.rn.f32 	%f34, %f32, %f33, %f31;
	ld.global.f32 	%f35, [%rd66+8];
	ld.global.f32 	%f36, [%rd31];
	fma.rn.f32 	%f37, %f35, %f36, %f34;
	ld.global.f32 	%f38, [%rd66+12];
	ld.global.f32 	%f39, [%rd32];
	fma.rn.f32 	%f67, %f38, %f39, %f37;
	add.s32 	%r35, %r35, 8;
	shl.b32 	%r25, %r17, 3;
	add.s32 	%r34, %r34, %r25;
	add.s64 	%rd66, %rd66, 32;
	setp.ne.s32 	%p3, %r35, 0;
	@%p3 bra 	$L__BB0_3;
$L__BB0_4:
	setp.eq.s32 	%p4, %r4, 0;
	@%p4 bra 	$L__BB0_12;
	and.b32  	%r12, %r17, 3;
	setp.lt.u32 	%p5, %r4, 4;
	@%p5 bra 	$L__BB0_7;
	add.s32 	%r26, %r37, %r3;
	mul.wide.u32 	%rd34, %r26, 4;
	add.s64 	%rd35, %rd2, %rd34;
	ld.global.f32 	%f41, [%rd35];
	mad.lo.s32 	%r27, %r37, %r17, %r2;
	mul.wide.s32 	%rd36, %r27, 4;
	add.s64 	%rd37, %rd1, %rd36;
	ld.global.f32 	%f42, [%rd37];
	fma.rn.f32 	%f43, %f41, %f42, %f67;
	cvt.u64.u32 	%rd38, %r3;
	cvt.u64.u32 	%rd39, %r37;
	add.s64 	%rd40, %rd39, %rd38;
	shl.b64 	%rd41, %rd40, 2;
	add.s64 	%rd42, %rd2, %rd41;
	ld.global.f32 	%f44, [%rd42+4];
	mul.wide.u32 	%rd43, %r17, 4;
	add.s64 	%rd44, %rd37, %rd43;
	ld.global.f32 	%f45, [%rd44];
	fma.rn.f32 	%f46, %f44, %f45, %f43;
	ld.global.f32 	%f47, [%rd42+8];
	add.s64 	%rd45, %rd44, %rd43;
	ld.global.f32 	%f48, [%rd45];
	fma.rn.f32 	%f49, %f47, %f48, %f46;
	ld.global.f32 	%f50, [%rd42+12];
	add.s64 	%rd46, %rd45, %rd43;
	ld.global.f32 	%f51, [%rd46];
	fma.rn.f32 	%f67, %f50, %f51, %f49;
	add.s32 	%r37, %r37, 4;
$L__BB0_7:
	setp.eq.s32 	%p6, %r12, 0;
	@%p6 bra 	$L__BB0_12;
	setp.eq.s32 	%p7, %r12, 1;
	@%p7 bra 	$L__BB0_10;
	add.s32 	%r28, %r37, %r3;
	mul.wide.u32 	%rd47, %r28, 4;
	add.s64 	%rd48, %rd2, %rd47;
	ld.global.f32 	%f53, [%rd48];
	mad.lo.s32 	%r29, %r37, %r17, %r2;
	mul.wide.s32 	%rd49, %r29, 4;
	add.s64 	%rd50, %rd1, %rd49;
	ld.global.f32 	%f54, [%rd50];
	fma.rn.f32 	%f55, %f53, %f54, %f67;
	cvt.u64.u32 	%rd51, %r3;
	cvt.u64.u32 	%rd52, %r37;
	add.s64 	%rd53, %rd52, %rd51;
	shl.b64 	%rd54, %rd53, 2;
	add.s64 	%rd55, %rd2, %rd54;
	ld.global.f32 	%f56, [%rd55+4];
	mul.wide.u32 	%rd56, %r17, 4;
	add.s64 	%rd57, %rd50, %rd56;
	ld.global.f32 	%f57, [%rd57];
	fma.rn.f32 	%f67, %f56, %f57, %f55;
	add.s32 	%r37, %r37, 2;
$L__BB0_10:
	and.b32  	%r30, %r17, 1;
	setp.eq.b32 	%p8, %r30, 1;
	not.pred 	%p9, %p8;
	@%p9 bra 	$L__BB0_12;
	add.s32 	%r31, %r37, %r3;
	mul.wide.u32 	%rd58, %r31, 4;
	add.s64 	%rd59, %rd2, %rd58;
	ld.global.f32 	%f58, [%rd59];
	mad.lo.s32 	%r32, %r37, %r17, %r2;
	mul.wide.s32 	%rd60, %r32, 4;
	add.s64 	%rd61, %rd1, %rd60;
	ld.global.f32 	%f59, [%rd61];
	fma.rn.f32 	%f67, %f58, %f59, %f67;
$L__BB0_12:
	ld.param.u64 	%rd65, [_Z3dotiPfS_S__param_3];
	cvta.to.global.u64 	%rd62, %rd65;
	mad.lo.s32 	%r33, %r1, %r17, %r2;
	mul.wide.s32 	%rd63, %r33, 4;
	add.s64 	%rd64, %rd62, %rd63;
	st.global.f32 	[%rd64], %f67;
	ret;

}


// ===== COMPILED SASS (sm_100) =====

	.target	sm_100

	.elftype	@"ET_EXEC"


//--------------------- .note.nv.tkinfo           --------------------------
	.section	.note.nv.tkinfo,"",@"SHT_NOTE"
	.sectionflags	@"SHF_NOTE_NV_TKINFO"
	.tkinfo
        /*0018*/ 	.word	0x00000002
        /*0030*/ 	.string	""
        /*0030*/ 	.string	"ptxas"
        /*0030*/ 	.string	"Cuda compilation tools, release 13.0, V13.0.88"
        /*0030*/ 	.string	"Build cuda_13.0.r13.0/compiler.36424714_0"
        /*0030*/ 	.string	"-arch sm_100 -m 64 "



//--------------------- .note.nv.cuinfo           --------------------------
	.section	.note.nv.cuinfo,"",@"SHT_NOTE"
	.sectionflags	@"SHF_NOTE_NV_CUINFO"
        /*0018*/ 	.short	0x0002
        /*001a*/ 	.short	0x0064
        /*001c*/ 	.short	0x0082
	.zero		2


//--------------------- .nv.info                  --------------------------
	.section	.nv.info,"",@"SHT_CUDA_INFO"
	.align	4


	//----- nvinfo : EIATTR_REGCOUNT
	.align		4
        /*0000*/ 	.byte	0x04, 0x2f
        /*0002*/ 	.short	(.L_1 - .L_0)
	.align		4
.L_0:
        /*0004*/ 	.word	index@(_Z3dotiPfS_S_)
        /*0008*/ 	.word	0x0000001e


	//----- nvinfo : EIATTR_FRAME_SIZE
	.align		4
.L_1:
        /*000c*/ 	.byte	0x04, 0x11
        /*000e*/ 	.short	(.L_3 - .L_2)
	.align		4
.L_2:
        /*0010*/ 	.word	index@(_Z3dotiPfS_S_)
        /*0014*/ 	.word	0x00000000


	//----- nvinfo : EIATTR_MIN_STACK_SIZE
	.align		4
.L_3:
        /*0018*/ 	.byte	0x04, 0x12
        /*001a*/ 	.short	(.L_5 - .L_4)
	.align		4
.L_4:
        /*001c*/ 	.word	index@(_Z3dotiPfS_S_)
        /*0020*/ 	.word	0x00000000
.L_5:


//--------------------- .nv.compat                --------------------------
	.section	.nv.compat,"",@"SHT_CUDA_COMPAT_INFO"
	.align	4
        /*0000*/ 	.byte	0x02, 0x09, 0x00, 0x00, 0x02, 0x02, 0x01, 0x00, 0x02, 0x05, 0x05, 0x00, 0x03, 0x07, 0x01, 0x01
        /*0010*/ 	.byte	0x02, 0x03, 0x00, 0x00, 0x02, 0x06, 0x01, 0x00, 0x04, 0x0b, 0x08, 0x00, 0x09, 0x00, 0x00, 0x00
        /*0020*/ 	.byte	0x00, 0x00, 0x00, 0x00


//--------------------- .nv.info._Z3dotiPfS_S_    --------------------------
	.section	.nv.info._Z3dotiPfS_S_,"",@"SHT_CUDA_INFO"
	.sectionflags	@""
	.align	4


	//----- nvinfo : EIATTR_CUDA_API_VERSION
	.align		4
        /*0000*/ 	.byte	0x04, 0x37
        /*0002*/ 	.short	(.L_7 - .L_6)
.L_6:
        /*0004*/ 	.word	0x00000082


	//----- nvinfo : EIATTR_KPARAM_INFO
	.align		4
.L_7:
        /*0008*/ 	.byte	0x04, 0x17
        /*000a*/ 	.short	(.L_9 - .L_8)
.L_8:
        /*000c*/ 	.word	0x00000000
        /*0010*/ 	.short	0x0003
        /*0012*/ 	.short	0x0018
        /*0014*/ 	.byte	0x00, 0xf5, 0x21, 0x00


	//----- nvinfo : EIATTR_KPARAM_INFO
	.align		4
.L_9:
        /*0018*/ 	.byte	0x04, 0x17
        /*001a*/ 	.short	(.L_11 - .L_10)
.L_10:
        /*001c*/ 	.word	0x00000000
        /*0020*/ 	.short	0x0002
        /*0022*/ 	.short	0x0010
        /*0024*/ 	.byte	0x00, 0xf5, 0x21, 0x00


	//----- nvinfo : EIATTR_KPARAM_INFO
	.align		4
.L_11:
        /*0028*/ 	.byte	0x04, 0x17
        /*002a*/ 	.short	(.L_13 - .L_12)
.L_12:
        /*002c*/ 	.word	0x00000000
        /*0030*/ 	.short	0x0001
        /*0032*/ 	.short	0x0008
        /*0034*/ 	.byte	0x00, 0xf5, 0x21, 0x00


	//----- nvinfo : EIATTR_KPARAM_INFO
	.align		4
.L_13:
        /*0038*/ 	.byte	0x04, 0x17
        /*003a*/ 	.short	(.L_15 - .L_14)
.L_14:
        /*003c*/ 	.word	0x00000000
        /*0040*/ 	.short	0x0000
        /*0042*/ 	.short	0x0000
        /*0044*/ 	.byte	0x00, 0xf0, 0x11, 0x00


	//----- nvinfo : EIATTR_SPARSE_MMA_MASK
	.align		4
.L_15:
        /*0048*/ 	.byte	0x03, 0x50
        /*004a*/ 	.short	0x0000


	//----- nvinfo : EIATTR_MAXREG_COUNT
	.align		4
        /*004c*/ 	.byte	0x03, 0x1b
        /*004e*/ 	.short	0x00ff


	//----- nvinfo : EIATTR_MERCURY_ISA_VERSION
	.align		4
        /*0050*/ 	.byte	0x03, 0x5f
        /*0052*/ 	.short	0x0101


	//----- nvinfo : EIATTR_VRC_CTA_INIT_COUNT
	.align		4
        /*0054*/ 	.byte	0x02, 0x4a
	.zero		1
	.zero		1


	//----- nvinfo : EIATTR_EXIT_INSTR_OFFSETS
	.align		4
        /*0058*/ 	.byte	0x04, 0x1c
        /*005a*/ 	.short	(.L_17 - .L_16)


	//   ....[0]....
.L_16:
        /*005c*/ 	.word	0x00000ac0


	//----- nvinfo : EIATTR_CBANK_PARAM_SIZE
	.align		4
.L_17:
        /*0060*/ 	.byte	0x03, 0x19
        /*0062*/ 	.short	0x0020


	//----- nvinfo : EIATTR_PARAM_CBANK
	.align		4
        /*0064*/ 	.byte	0x04, 0x0a
        /*0066*/ 	.short	(.L_19 - .L_18)
	.align		4
.L_18:
        /*0068*/ 	.word	index@(.nv.constant0._Z3dotiPfS_S_)
        /*006c*/ 	.short	0x0380
        /*006e*/ 	.short	0x0020


	//----- nvinfo : EIATTR_SW_WAR
	.align		4
.L_19:
        /*0070*/ 	.byte	0x04, 0x36
        /*0072*/ 	.short	(.L_21 - .L_20)
.L_20:
        /*0074*/ 	.word	0x00000008
.L_21:


//--------------------- .nv.callgraph             --------------------------
	.section	.nv.callgraph,"",@"SHT_CUDA_CALLGRAPH"
	.align	4
	.sectionentsize	8
	.align		4
        /*0000*/ 	.word	0x00000000
	.align		4
        /*0004*/ 	.word	0xffffffff
	.align		4
        /*0008*/ 	.word	0x00000000
	.align		4
        /*000c*/ 	.word	0xfffffffe
	.align		4
        /*0010*/ 	.word	0x00000000
	.align		4
        /*0014*/ 	.word	0xfffffffd
	.align		4
        /*0018*/ 	.word	0x00000000
	.align		4
        /*001c*/ 	.word	0xfffffffc


//--------------------- .text._Z3dotiPfS_S_       --------------------------
	.section	.text._Z3dotiPfS_S_,"ax",@progbits
	.align	128
        .global         _Z3dotiPfS_S_
        .type           _Z3dotiPfS_S_,@function
        .size           _Z3dotiPfS_S_,(.L_x_5 - _Z3dotiPfS_S_)
        .other          _Z3dotiPfS_S_,@"STO_CUDA_ENTRY STV_DEFAULT"
_Z3dotiPfS_S_:
.text._Z3dotiPfS_S_:
[----:B------:R-:W-:Y:S01]  /*0000*/  LDC R1, c[0x0][0x37c] ;  /* 0x0000df00ff017b82 */ /* 0x000fe20000000800 */
[----:B------:R-:W0:Y:S01]  /*0010*/  S2R R3, SR_TID.Y ;  /* 0x0000000000037919 */ /* 0x000e220000002200 */
[----:B------:R-:W1:Y:S06]  /*0020*/  LDCU UR18, c[0x0][0x380] ;  /* 0x00007000ff1277ac */ /* 0x000e6c0008000800 */
[----:B------:R-:W0:Y:S01]  /*0030*/  LDC R0, c[0x0][0x364] ;  /* 0x0000d900ff007b82 */ /* 0x000e220000000800 */
[----:B------:R-:W-:Y:S01]  /*0040*/  HFMA2 R12, -RZ, RZ, 0, 0 ;  /* 0x00000000ff0c7431 */ /* 0x000fe200000001ff */
[----:B------:R-:W2:Y:S01]  /*0050*/  S2R R2, SR_TID.X ;  /* 0x0000000000027919 */ /* 0x000ea20000002100 */
[----:B------:R-:W3:Y:S05]  /*0060*/  LDCU.64 UR16, c[0x0][0x358] ;  /* 0x00006b00ff1077ac */ /* 0x000eea0008000a00 */
[----:B------:R-:W0:Y:S08]  /*0070*/  S2UR UR4, SR_CTAID.Y ;  /* 0x00000000000479c3 */ /* 0x000e300000002600 */
[----:B------:R-:W2:Y:S01]  /*0080*/  S2UR UR5, SR_CTAID.X ;  /* 0x00000000000579c3 */ /* 0x000ea20000002500 */
[----:B-1----:R-:W-:-:S07]  /*0090*/  UISETP.GE.AND UP0, UPT, UR18, 0x1, UPT ;  /* 0x000000011200788c */ /* 0x002fce000bf06270 */
[----:B------:R-:W2:Y:S01]  /*00a0*/  LDC R13, c[0x0][0x360] ;  /* 0x0000d800ff0d7b82 */ /* 0x000ea20000000800 */
[----:B0-----:R-:W-:Y:S02]  /*00b0*/  IMAD R0, R0, UR4, R3 ;  /* 0x0000000400007c24 */ /* 0x001fe4000f8e0203 */
[----:B--2---:R-:W-:Y:S01]  /*00c0*/  IMAD R13, R13, UR5, R2 ;  /* 0x000000050d0d7c24 */ /* 0x004fe2000f8e0202 */
[----:B---3--:R-:W-:Y:S06]  /*00d0*/  BRA.U !UP0, `(.L_x_0) ;  /* 0x0000000908687547 */ /* 0x008fec000b800000 */
[----:B------:R-:W-:Y:S02]  /*00e0*/  UISETP.GE.U32.AND UP1, UPT, UR18, 0x8, UPT ;  /* 0x000000081200788c */ /* 0x000fe4000bf26070 */
[----:B------:R-:W-:Y:S01]  /*00f0*/  IMAD R5, R0, UR18, RZ ;  /* 0x0000001200057c24 */ /* 0x000fe2000f8e02ff */
[----:B------:R-:W-:Y:S01]  /*0100*/  ULOP3.LUT UR19, UR18, 0x7, URZ, 0xc0, !UPT ;  /* 0x0000000712137892 */ /* 0x000fe2000f8ec0ff */
[----:B------:R-:W-:Y:S01]  /*0110*/  MOV R12, RZ ;  /* 0x000000ff000c7202 */ /* 0x000fe20000000f00 */
[----:B------:R-:W-:Y:S02]  /*0120*/  UMOV UR4, URZ ;  /* 0x000000ff00047c82 */ /* 0x000fe40008000000 */
[----:B------:R-:W-:Y:S02]  /*0130*/  UISETP.NE.AND UP0, UPT, UR19, URZ, UPT ;  /* 0x000000ff1300728c */ /* 0x000fe4000bf05270 */
[----:B------:R-:W-:Y:S09]  /*0140*/  BRA.U !UP1, `(.L_x_1) ;  /* 0x0000000509047547 */ /* 0x000ff2000b800000 */
[----:B------:R-:W0:Y:S01]  /*0150*/  LDC.64 R2, c[0x0][0x388] ;  /* 0x0000e200ff027b82 */ /* 0x000e220000000a00 */
[----:B------:R-:W1:Y:S01]  /*0160*/  LDCU.64 UR20, c[0x0][0x390] ;  /* 0x00007200ff1477ac */ /* 0x000e620008000a00 */
[----:B------:R-:W-:Y:S02]  /*0170*/  MOV R12, RZ ;  /* 0x000000ff000c7202 */ /* 0x000fe40000000f00 */
[----:B------:R-:W-:Y:S01]  /*0180*/  MOV R14, R13 ;  /* 0x0000000d000e7202 */ /* 0x000fe20000000f00 */
[----:B------:R-:W-:-:S04]  /*0190*/  ULOP3.LUT UR4, UR18, 0x7ffffff8, URZ, 0xc0, !UPT ;  /* 0x7ffffff812047892 */ /* 0x000fc8000f8ec0ff */
[----:B------:R-:W-:Y:S02]  /*01a0*/  UIADD3 UR5, UPT, UPT, -UR4, URZ, URZ ;  /* 0x000000ff04057290 */ /* 0x000fe4000fffe1ff */
[----:B-1----:R-:W-:Y:S02]  /*01b0*/  UIMAD.WIDE.U32 UR6, UR18, 0xc, UR20 ;  /* 0x0000000c120678a5 */ /* 0x002fe4000f8e0014 */
[----:B------:R-:W-:Y:S02]  /*01c0*/  UIMAD.WIDE.U32 UR8, UR18, 0x10, UR20 ;  /* 0x00000010120878a5 */ /* 0x000fe4000f8e0014 */
[----:B------:R-:W-:Y:S01]  /*01d0*/  UIMAD.WIDE.U32 UR10, UR18, 0x14, UR20 ;  /* 0x00000014120a78a5 */ /* 0x000fe2000f8e0014 */
[----:B0-----:R-:W-:Y:S01]  /*01e0*/  IMAD.WIDE.U32 R2, R5, 0x4, R2 ;  /* 0x0000000405027825 */ /* 0x001fe200078e0002 */
[----:B------:R-:W-:Y:S02]  /*01f0*/  UIMAD.WIDE.U32 UR12, UR18, 0x18, UR20 ;  /* 0x00000018120c78a5 */ /* 0x000fe4000f8e0014 */
[----:B------:R-:W-:Y:S01]  /*0200*/  UIMAD.WIDE.U32 UR14, UR18, 0x1c, UR20 ;  /* 0x0000001c120e78a5 */ /* 0x000fe2000f8e0014 */
[----:B------:R-:W-:-:S04]  /*0210*/  IADD3 R2, P0, PT, R2, 0x10, RZ ;  /* 0x0000001002027810 */ /* 0x000fc80007f1e0ff */
[----:B------:R-:W-:-:S09]  /*0220*/  IADD3.X R3, PT, PT, RZ, R3, RZ, P0, !PT ;  /* 0x00000003ff037210 */ /* 0x000fd200007fe4ff */
.L_x_2:
[----:B------:R-:W-:Y:S01]  /*0230*/  HFMA2 R23, -RZ, RZ, 0, 2.384185791015625e-07 ;  /* 0x00000004ff177431 */ /* 0x000fe200000001ff */
[----:B------:R-:W-:Y:S01]  /*0240*/  UIMAD.WIDE.U32 UR24, UR18, 0x4, UR20 ;  /* 0x00000004121878a5 */ /* 0x000fe2000f8e0014 */
[----:B------:R-:W2:Y:S01]  /*0250*/  LDG.E R21, desc[UR16][R2.64+-0x10] ;  /* 0xfffff01002157981 */ /* 0x000ea2000c1e1900 */
[----:B------:R-:W-:Y:S01]  /*0260*/  UIMAD.WIDE.U32 UR22, UR18, 0x8, UR20 ;  /* 0x00000008121678a5 */ /* 0x000fe2000f8e0014 */
[----:B------:R-:W-:Y:S01]  /*0270*/  HFMA2 R5, -RZ, RZ, 0, 2.384185791015625e-07 ;  /* 0x00000004ff057431 */ /* 0x000fe200000001ff */
[----:B------:R-:W-:Y:S01]  /*0280*/  MOV R11, 0x4 ;  /* 0x00000004000b7802 */ /* 0x000fe20000000f00 */
[----:B------:R-:W3:Y:S01]  /*0290*/  LDG.E R19, desc[UR16][R2.64+-0xc] ;  /* 0xfffff41002137981 */ /* 0x000ee2000c1e1900 */
[----:B------:R-:W-:Y:S02]  /*02a0*/  MOV R8, UR24 ;  /* 0x0000001800087c02 */ /* 0x000fe40008000f00 */
[----:B------:R-:W-:Y:S01]  /*02b0*/  MOV R9, UR25 ;  /* 0x0000001900097c02 */ /* 0x000fe20008000f00 */
[C---:B------:R-:W-:Y:S01]  /*02c0*/  IMAD.WIDE R22, R14.reuse, R23, UR20 ;  /* 0x000000140e167e25 */ /* 0x040fe2000f8e0217 */
[----:B------:R-:W-:Y:S01]  /*02d0*/  MOV R24, UR22 ;  /* 0x0000001600187c02 */ /* 0x000fe20008000f00 */
[----:B------:R-:W4:Y:S01]  /*02e0*/  LDG.E R17, desc[UR16][R2.64+-0x8] ;  /* 0xfffff81002117981 */ /* 0x000f22000c1e1900 */
[----:B------:R-:W-:Y:S01]  /*02f0*/  MOV R25, UR23 ;  /* 0x0000001700197c02 */ /* 0x000fe20008000f00 */
[----:B------:R-:W-:-:S02]  /*0300*/  IMAD.WIDE R8, R14, 0x4, R8 ;  /* 0x000000040e087825 */ /* 0x000fc400078e0208 */
[----:B------:R-:W2:Y:S02]  /*0310*/  LDG.E R22, desc[UR16][R22.64] ;  /* 0x0000001016167981 */ /* 0x000ea4000c1e1900 */
[C---:B------:R-:W-:Y:S02]  /*0320*/  IMAD.WIDE R24, R14.reuse, 0x4, R24 ;  /* 0x000000040e187825 */ /* 0x040fe400078e0218 */
[----:B------:R0:W3:Y:S02]  /*0330*/  LDG.E R20, desc[UR16][R8.64] ;  /* 0x0000001008147981 */ /* 0x0000e4000c1e1900 */
[C---:B------:R-:W-:Y:S01]  /*0340*/  IMAD.WIDE R10, R14.reuse, R11, UR6 ;  /* 0x000000060e0a7e25 */ /* 0x040fe2000f8e020b */
[----:B------:R-:W-:Y:S01]  /*0350*/  MOV R7, 0x4 ;  /* 0x0000000400077802 */ /* 0x000fe20000000f00 */
[----:B------:R-:W4:Y:S02]  /*0360*/  LDG.E R18, desc[UR16][R24.64] ;  /* 0x0000001018127981 */ /* 0x000f24000c1e1900 */
[----:B------:R-:W-:-:S02]  /*0370*/  IMAD.WIDE R4, R14, R5, UR8 ;  /* 0x000000080e047e25 */ /* 0x000fc4000f8e0205 */
[----:B------:R1:W5:Y:S02]  /*0380*/  LDG.E R16, desc[UR16][R10.64] ;  /* 0x000000100a107981 */ /* 0x000364000c1e1900 */
[----:B0-----:R-:W-:Y:S02]  /*0390*/  HFMA2 R9, -RZ, RZ, 0, 2.384185791015625e-07 ;  /* 0x00000004ff097431 */ /* 0x001fe400000001ff */
[----:B------:R-:W5:Y:S01]  /*03a0*/  LDG.E R15, desc[UR16][R2.64+-0x4] ;  /* 0xfffffc10020f7981 */ /* 0x000f62000c1e1900 */
[C---:B------:R-:W-:Y:S01]  /*03b0*/  IMAD.WIDE R6, R14.reuse, R7, UR10 ;  /* 0x0000000a0e067e25 */ /* 0x040fe2000f8e0207 */
[----:B------:R-:W-:Y:S02]  /*03c0*/  MOV R27, 0x4 ;  /* 0x00000004001b7802 */ /* 0x000fe40000000f00 */
[----:B------:R0:W5:Y:S04]  /*03d0*/  LDG.E R4, desc[UR16][R4.64] ;  /* 0x0000001004047981 */ /* 0x000168000c1e1900 */
[----:B------:R-:W5:Y:S01]  /*03e0*/  LDG.E R23, desc[UR16][R2.64] ;  /* 0x0000001002177981 */ /* 0x000f62000c1e1900 */
[----:B------:R-:W-:-:S03]  /*03f0*/  IMAD.WIDE R8, R14, R9, UR12 ;  /* 0x0000000c0e087e25 */ /* 0x000fc6000f8e0209 */
[----:B------:R-:W5:Y:S01]  /*0400*/  LDG.E R7, desc[UR16][R6.64] ;  /* 0x0000001006077981 */ /* 0x000f62000c1e1900 */
[----:B-1----:R-:W-:-:S03]  /*0410*/  IMAD.WIDE R10, R14, R27, UR14 ;  /* 0x0000000e0e0a7e25 */ /* 0x002fc6000f8e021b */
[----:B------:R-:W5:Y:S04]  /*0420*/  LDG.E R24, desc[UR16][R2.64+0x4] ;  /* 0x0000041002187981 */ /* 0x000f68000c1e1900 */
[----:B------:R-:W5:Y:S04]  /*0430*/  LDG.E R8, desc[UR16][R8.64] ;  /* 0x0000001008087981 */ /* 0x000f68000c1e1900 */
[----:B------:R-:W5:Y:S04]  /*0440*/  LDG.E R25, desc[UR16][R2.64+0x8] ;  /* 0x0000081002197981 */ /* 0x000f68000c1e1900 */
[----:B------:R-:W5:Y:S04]  /*0450*/  LDG.E R10, desc[UR16][R10.64] ;  /* 0x000000100a0a7981 */ /* 0x000f68000c1e1900 */
[----:B------:R1:W5:Y:S01]  /*0460*/  LDG.E R27, desc[UR16][R2.64+0xc] ;  /* 0x00000c10021b7981 */ /* 0x000362000c1e1900 */
[----:B------:R-:W-:-:S04]  /*0470*/  UIADD3 UR5, UPT, UPT, UR5, 0x8, URZ ;  /* 0x0000000805057890 */ /* 0x000fc8000fffe0ff */
[----:B------:R-:W-:Y:S01]  /*0480*/  UISETP.NE.AND UP1, UPT, UR5, URZ, UPT ;  /* 0x000000ff0500728c */ /* 0x000fe2000bf25270 */
[----:B0-----:R-:W-:Y:S02]  /*0490*/  MOV R5, UR18 ;  /* 0x0000001200057c02 */ /* 0x001fe40008000f00 */
[----:B-1----:R-:W-:Y:S02]  /*04a0*/  IADD3 R2, P0, PT, R2, 0x20, RZ ;  /* 0x0000002002027810 */ /* 0x002fe40007f1e0ff */
[----:B------:R-:W-:Y:S02]  /*04b0*/  LEA R14, R5, R14, 0x3 ;  /* 0x0000000e050e7211 */ /* 0x000fe400078e18ff */
[----:B------:R-:W-:Y:S01]  /*04c0*/  IADD3.X R3, PT, PT, RZ, R3, RZ, P0, !PT ;  /* 0x00000003ff037210 */ /* 0x000fe200007fe4ff */
[----:B--2---:R-:W-:-:S04]  /*04d0*/  FFMA R22, R21, R22, R12 ;  /* 0x0000001615167223 */ /* 0x004fc8000000000c */
[----:B---3--:R-:W-:-:S04]  /*04e0*/  FFMA R20, R19, R20, R22 ;  /* 0x0000001413147223 */ /* 0x008fc80000000016 */
[----:B----4-:R-:W-:-:S04]  /*04f0*/  FFMA R18, R17, R18, R20 ;  /* 0x0000001211127223 */ /* 0x010fc80000000014 */
[----:B-----5:R-:W-:-:S04]  /*0500*/  FFMA R16, R15, R16, R18 ;  /* 0x000000100f107223 */ /* 0x020fc80000000012 */
[----:B------:R-:W-:-:S04]  /*0510*/  FFMA R23, R23, R4, R16 ;  /* 0x0000000417177223 */ /* 0x000fc80000000010 */
[----:B------:R-:W-:-:S04]  /*0520*/  FFMA R24, R24, R7, R23 ;  /* 0x0000000718187223 */ /* 0x000fc80000000017 */
[----:B------:R-:W-:-:S04]  /*0530*/  FFMA R8, R25, R8, R24 ;  /* 0x0000000819087223 */ /* 0x000fc80000000018 */
[----:B------:R-:W-:Y:S01]  /*0540*/  FFMA R12, R27, R10, R8 ;  /* 0x0000000a1b0c7223 */ /* 0x000fe20000000008 */
[----:B------:R-:W-:Y:S06]  /*0550*/  BRA.U UP1, `(.L_x_2) ;  /* 0xfffffffd01347547 */ /* 0x000fec000b83ffff */
.L_x_1:
[----:B------:R-:W-:Y:S05]  /*0560*/  BRA.U !UP0, `(.L_x_0) ;  /* 0x0000000508447547 */ /* 0x000fea000b800000 */
[----:B------:R-:W-:Y:S01]  /*0570*/  UISETP.GE.U32.AND UP0, UPT, UR19, 0x4, UPT ;  /* 0x000000041300788c */ /* 0x000fe2000bf06070 */
[----:B------:R-:W-:Y:S01]  /*0580*/  IMAD R2, R0, UR18, RZ ;  /* 0x0000001200027c24 */ /* 0x000fe2000f8e02ff */
[----:B------:R-:W-:-:S04]  /*0590*/  ULOP3.LUT UR5, UR18, 0x3, URZ, 0xc0, !UPT ;  /* 0x0000000312057892 */ /* 0x000fc8000f8ec0ff */
[----:B------:R-:W-:-:S03]  /*05a0*/  UISETP.NE.AND UP1, UPT, UR5, URZ, UPT ;  /* 0x000000ff0500728c */ /* 0x000fc6000bf25270 */
[----:B------:R-:W-:Y:S08]  /*05b0*/  BRA.U !UP0, `(.L_x_3) ;  /* 0x00000001087c7547 */ /* 0x000ff0000b800000 */
[----:B------:R-:W0:Y:S01]  /*05c0*/  LDC.64 R6, c[0x0][0x390] ;  /* 0x0000e400ff067b82 */ /* 0x000e220000000a00 */
[----:B------:R-:W1:Y:S01]  /*05d0*/  LDCU.64 UR6, c[0x0][0x388] ;  /* 0x00007100ff0677ac */ /* 0x000e620008000a00 */
[----:B------:R-:W-:Y:S01]  /*05e0*/  IMAD.U32 R4, RZ, RZ, UR4 ;  /* 0x00000004ff047e24 */ /* 0x000fe2000f8e00ff */
[----:B------:R-:W-:Y:S02]  /*05f0*/  IADD3 R3, PT, PT, R2, UR4, RZ ;  /* 0x0000000402037c10 */ /* 0x000fe4000fffe0ff */
[----:B------:R-:W-:Y:S01]  /*0600*/  MOV R11, UR18 ;  /* 0x00000012000b7c02 */ /* 0x000fe20008000f00 */
[----:B------:R-:W-:Y:S01]  /*0610*/  IMAD R5, R4, UR18, R13 ;  /* 0x0000001204057c24 */ /* 0x000fe2000f8e020d */
[----:B------:R-:W-:Y:S01]  /*0620*/  IADD3 R14, P0, PT, R2, UR4, RZ ;  /* 0x00000004020e7c10 */ /* 0x000fe2000ff1e0ff */
[----:B------:R-:W2:Y:S01]  /*0630*/  LDC.64 R8, c[0x0][0x388] ;  /* 0x0000e200ff087b82 */ /* 0x000ea20000000a00 */
[----:B------:R-:W-:Y:S02]  /*0640*/  MOV R15, UR18 ;  /* 0x00000012000f7c02 */ /* 0x000fe40008000f00 */
[----:B------:R-:W-:Y:S01]  /*0650*/  MOV R17, UR18 ;  /* 0x0000001200117c02 */ /* 0x000fe20008000f00 */
[----:B0-----:R-:W-:-:S04]  /*0660*/  IMAD.WIDE R6, R5, 0x4, R6 ;  /* 0x0000000405067825 */ /* 0x001fc800078e0206 */
[----:B------:R-:W-:Y:S02]  /*0670*/  IMAD.WIDE.U32 R10, R11, 0x4, R6 ;  /* 0x000000040b0a7825 */ /* 0x000fe400078e0006 */
[----:B------:R-:W3:Y:S02]  /*0680*/  LDG.E R6, desc[UR16][R6.64] ;  /* 0x0000001006067981 */ /* 0x000ee4000c1e1900 */
[----:B--2---:R-:W-:Y:S01]  /*0690*/  IMAD.WIDE.U32 R8, R3, 0x4, R8 ;  /* 0x0000000403087825 */ /* 0x004fe200078e0008 */
[----:B------:R-:W-:Y:S02]  /*06a0*/  IADD3.X R3, PT, PT, RZ, RZ, RZ, P0, !PT ;  /* 0x000000ffff037210 */ /* 0x000fe400007fe4ff */
[----:B-1----:R-:W-:-:S03]  /*06b0*/  LEA R4, P0, R14, UR6, 0x2 ;  /* 0x000000060e047c11 */ /* 0x002fc6000f8010ff */
[----:B------:R-:W3:Y:S01]  /*06c0*/  LDG.E R9, desc[UR16][R8.64] ;  /* 0x0000001008097981 */ /* 0x000ee2000c1e1900 */
[----:B------:R-:W-:Y:S01]  /*06d0*/  LEA.HI.X R5, R14, UR7, R3, 0x2, P0 ;  /* 0x000000070e057c11 */ /* 0x000fe200080f1403 */
[----:B------:R-:W-:Y:S02]  /*06e0*/  IMAD.WIDE.U32 R14, R15, 0x4, R10 ;  /* 0x000000040f0e7825 */ /* 0x000fe400078e000a */
[----:B------:R-:W2:Y:S04]  /*06f0*/  LDG.E R3, desc[UR16][R10.64] ;  /* 0x000000100a037981 */ /* 0x000ea8000c1e1900 */
[----:B------:R-:W2:Y:S01]  /*0700*/  LDG.E R18, desc[UR16][R4.64+0x4] ;  /* 0x0000041004127981 */ /* 0x000ea2000c1e1900 */
[----:B------:R-:W-:-:S03]  /*0710*/  IMAD.WIDE.U32 R16, R17, 0x4, R14 ;  /* 0x0000000411107825 */ /* 0x000fc600078e000e */
[----:B------:R-:W4:Y:S04]  /*0720*/  LDG.E R19, desc[UR16][R14.64] ;  /* 0x000000100e137981 */ /* 0x000f28000c1e1900 */
[----:B------:R-:W4:Y:S04]  /*0730*/  LDG.E R20, desc[UR16][R4.64+0x8] ;  /* 0x0000081004147981 */ /* 0x000f28000c1e1900 */
[----:B------:R-:W5:Y:S04]  /*0740*/  LDG.E R22, desc[UR16][R4.64+0xc] ;  /* 0x00000c1004167981 */ /* 0x000f68000c1e1900 */
[----:B------:R-:W5:Y:S01]  /*0750*/  LDG.E R16, desc[UR16][R16.64] ;  /* 0x0000001010107981 */ /* 0x000f62000c1e1900 */
[----:B------:R-:W-:Y:S01]  /*0760*/  UIADD3 UR4, UPT, UPT, UR4, 0x4, URZ ;  /* 0x0000000404047890 */ /* 0x000fe2000fffe0ff */
[----:B---3--:R-:W-:-:S04]  /*0770*/  FFMA R9, R9, R6, R12 ;  /* 0x0000000609097223 */ /* 0x008fc8000000000c */
[----:B--2---:R-:W-:-:S04]  /*0780*/  FFMA R3, R18, R3, R9 ;  /* 0x0000000312037223 */ /* 0x004fc80000000009 */
[----:B----4-:R-:W-:-:S04]  /*0790*/  FFMA R3, R20, R19, R3 ;  /* 0x0000001314037223 */ /* 0x010fc80000000003 */
[----:B-----5:R-:W-:-:S07]  /*07a0*/  FFMA R12, R22, R16, R3 ;  /* 0x00000010160c7223 */ /* 0x020fce0000000003 */
.L_x_3:
[----:B------:R-:W-:Y:S05]  /*07b0*/  BRA.U !UP1, `(.L_x_0) ;  /* 0x0000000109b07547 */ /* 0x000fea000b800000 */
[----:B------:R-:W-:Y:S01]  /*07c0*/  UISETP.NE.AND UP0, UPT, UR5, 0x1, UPT ;  /* 0x000000010500788c */ /* 0x000fe2000bf05270 */
[----:B------:R-:W-:Y:S01]  /*07d0*/  MOV R4, UR4 ;  /* 0x0000000400047c02 */ /* 0x000fe20008000f00 */
[----:B------:R-:W-:Y:S02]  /*07e0*/  ULOP3.LUT UR5, UR18, 0x1, URZ, 0xc0, !UPT ;  /* 0x0000000112057892 */ /* 0x000fe4000f8ec0ff */
[----:B------:R-:W-:Y:S02]  /*07f0*/  MOV R17, UR18 ;  /* 0x0000001200117c02 */ /* 0x000fe40008000f00 */
[----:B------:R-:W-:Y:S01]  /*0800*/  UISETP.NE.U32.AND UP1, UPT, UR5, 0x1, UPT ;  /* 0x000000010500788c */ /* 0x000fe2000bf25070 */
[----:B------:R-:W-:-:S04]  /*0810*/  PLOP3.LUT P1, PT, PT, PT, UP0, 0x80, 0x8 ;  /* 0x000000000008781c */ /* 0x000fc80003f2f008 */
[----:B------:R-:W0:Y:S01]  /*0820*/  @UP0 LDCU.64 UR6, c[0x0][0x388] ;  /* 0x00007100ff0607ac */ /* 0x000e220008000a00 */
[----:B------:R-:W-:Y:S01]  /*0830*/  PLOP3.LUT P0, PT, PT, PT, UP1, 0x80, 0x8 ;  /* 0x000000000008781c */ /* 0x000fe20003f0f018 */
[----:B------:R-:W1:Y:S01]  /*0840*/  @UP0 LDCU.64 UR8, c[0x0][0x390] ;  /* 0x00007200ff0807ac */ /* 0x000e620008000a00 */
[----:B------:R-:W2:Y:S06]  /*0850*/  @UP0 LDCU.64 UR10, c[0x0][0x388] ;  /* 0x00007100ff0a07ac */ /* 0x000eac0008000a00 */
[C---:B------:R-:W-:Y:S02]  /*0860*/  @P1 IADD3 R3, PT, PT, R2.reuse, UR4, RZ ;  /* 0x0000000402031c10 */ /* 0x040fe4000fffe0ff */
[----:B------:R-:W-:Y:S01]  /*0870*/  @P1 IADD3 R5, P2, PT, R2, UR4, RZ ;  /* 0x0000000402051c10 */ /* 0x000fe2000ff5e0ff */
[----:B------:R-:W3:Y:S03]  /*0880*/  @!UP1 LDCU.64 UR12, c[0x0][0x388] ;  /* 0x00007100ff0c97ac */ /* 0x000ee60008000a00 */
[----:B------:R-:W-:Y:S01]  /*0890*/  @P1 IADD3.X R8, PT, PT, RZ, RZ, RZ, P2, !PT ;  /* 0x000000ffff081210 */ /* 0x000fe200017fe4ff */
[----:B------:R-:W-:Y:S01]  /*08a0*/  @UP0 UIADD3 UR4, UPT, UPT, UR4, 0x2, URZ ;  /* 0x0000000204040890 */ /* 0x000fe2000fffe0ff */
[----:B0-----:R-:W-:-:S02]  /*08b0*/  MOV R14, UR6 ;  /* 0x00000006000e7c02 */ /* 0x001fc40008000f00 */
[----:B------:R-:W-:Y:S01]  /*08c0*/  MOV R15, UR7 ;  /* 0x00000007000f7c02 */ /* 0x000fe20008000f00 */
[----:B------:R-:W0:Y:S01]  /*08d0*/  @!UP1 LDCU.64 UR6, c[0x0][0x390] ;  /* 0x00007200ff0697ac */ /* 0x000e220008000a00 */
[----:B-1----:R-:W-:Y:S01]  /*08e0*/  MOV R7, UR9 ;  /* 0x0000000900077c02 */ /* 0x002fe20008000f00 */
[----:B------:R-:W-:Y:S02]  /*08f0*/  IMAD.U32 R6, RZ, RZ, UR8 ;  /* 0x00000008ff067e24 */ /* 0x000fe4000f8e00ff */
[----:B------:R-:W-:-:S04]  /*0900*/  @P1 IMAD.WIDE.U32 R14, R3, 0x4, R14 ;  /* 0x00000004030e1825 */ /* 0x000fc800078e000e */
[----:B------:R-:W-:Y:S01]  /*0910*/  @P1 IMAD R3, R4, UR18, R13 ;  /* 0x0000001204031c24 */ /* 0x000fe2000f8e020d */
[----:B--2---:R-:W-:Y:S02]  /*0920*/  @P1 LEA R4, P2, R5, UR10, 0x2 ;  /* 0x0000000a05041c11 */ /* 0x004fe4000f8410ff */
[----:B------:R-:W-:Y:S01]  /*0930*/  MOV R18, UR4 ;  /* 0x0000000400127c02 */ /* 0x000fe20008000f00 */
[----:B------:R-:W-:Y:S01]  /*0940*/  @P1 IMAD.WIDE R6, R3, 0x4, R6 ;  /* 0x0000000403061825 */ /* 0x000fe200078e0206 */
[----:B------:R-:W-:Y:S01]  /*0950*/  @P1 LEA.HI.X R5, R5, UR11, R8, 0x2, P2 ;  /* 0x0000000b05051c11 */ /* 0x000fe200090f1408 */
[----:B------:R-:W2:Y:S01]  /*0960*/  @P1 LDG.E R3, desc[UR16][R14.64] ;  /* 0x000000100e031981 */ /* 0x000ea2000c1e1900 */
[----:B---3--:R-:W-:Y:S01]  /*0970*/  MOV R8, UR12 ;  /* 0x0000000c00087c02 */ /* 0x008fe20008000f00 */
[----:B------:R-:W-:Y:S01]  /*0980*/  @!P0 IMAD R21, R18, UR18, R13 ;  /* 0x0000001212158c24 */ /* 0x000fe2000f8e020d */
[----:B------:R-:W-:Y:S01]  /*0990*/  MOV R9, UR13 ;  /* 0x0000000d00097c02 */ /* 0x000fe20008000f00 */
[----:B------:R-:W-:Y:S01]  /*09a0*/  @P1 IMAD.WIDE.U32 R16, R17, 0x4, R6 ;  /* 0x0000000411101825 */ /* 0x000fe200078e0006 */
[----:B------:R-:W-:Y:S01]  /*09b0*/  @!P0 IADD3 R19, PT, PT, R2, UR4, RZ ;  /* 0x0000000402138c10 */ /* 0x000fe2000fffe0ff */
[----:B------:R-:W2:Y:S01]  /*09c0*/  @P1 LDG.E R6, desc[UR16][R6.64] ;  /* 0x0000001006061981 */ /* 0x000ea2000c1e1900 */
[----:B0-----:R-:W-:-:S02]  /*09d0*/  MOV R10, UR6 ;  /* 0x00000006000a7c02 */ /* 0x001fc40008000f00 */
[----:B------:R-:W-:Y:S01]  /*09e0*/  MOV R11, UR7 ;  /* 0x00000007000b7c02 */ /* 0x000fe20008000f00 */
[----:B------:R-:W-:Y:S01]  /*09f0*/  @!P0 IMAD.WIDE.U32 R8, R19, 0x4, R8 ;  /* 0x0000000413088825 */ /* 0x000fe200078e0008 */
[----:B------:R-:W3:Y:S03]  /*0a00*/  @P1 LDG.E R16, desc[UR16][R16.64] ;  /* 0x0000001010101981 */ /* 0x000ee6000c1e1900 */
[----:B------:R-:W-:Y:S01]  /*0a10*/  @!P0 IMAD.WIDE R10, R21, 0x4, R10 ;  /* 0x00000004150a8825 */ /* 0x000fe200078e020a */
[----:B------:R-:W3:Y:S04]  /*0a20*/  @P1 LDG.E R4, desc[UR16][R4.64+0x4] ;  /* 0x0000041004041981 */ /* 0x000ee8000c1e1900 */
[----:B------:R-:W4:Y:S04]  /*0a30*/  @!P0 LDG.E R9, desc[UR16][R8.64] ;  /* 0x0000001008098981 */ /* 0x000f28000c1e1900 */
[----:B------:R-:W4:Y:S01]  /*0a40*/  @!P0 LDG.E R10, desc[UR16][R10.64] ;  /* 0x000000100a0a8981 */ /* 0x000f22000c1e1900 */
[----:B--2---:R-:W-:-:S04]  /*0a50*/  @P1 FFMA R3, R3, R6, R12 ;  /* 0x0000000603031223 */ /* 0x004fc8000000000c */
[----:B---3--:R-:W-:-:S04]  /*0a60*/  @P1 FFMA R12, R4, R16, R3 ;  /* 0x00000010040c1223 */ /* 0x008fc80000000003 */
[----:B----4-:R-:W-:-:S07]  /*0a70*/  @!P0 FFMA R12, R9, R10, R12 ;  /* 0x0000000a090c8223 */ /* 0x010fce000000000c */
.L_x_0:
[----:B------:R-:W0:Y:S01]  /*0a80*/  LDC.64 R2, c[0x0][0x398] ;  /* 0x0000e600ff027b82 */ /* 0x000e220000000a00 */
[----:B------:R-:W-:-:S04]  /*0a90*/  IMAD R13, R0, UR18, R13 ;  /* 0x00000012000d7c24 */ /* 0x000fc8000f8e020d */
[----:B0-----:R-:W-:-:S05]  /*0aa0*/  IMAD.WIDE R2, R13, 0x4, R2 ;  /* 0x000000040d027825 */ /* 0x001fca00078e0202 */
[----:B------:R-:W-:Y:S01]  /*0ab0*/  STG.E desc[UR16][R2.64], R12 ;  /* 0x0000000c02007986 */ /* 0x000fe2000c101910 */
[----:B------:R-:W-:Y:S05]  /*0ac0*/  EXIT ;  /* 0x000000000000794d */ /* 0x000fea0003800000 */
.L_x_4:
[----:B------:R-:W-:-:S00]  /*0ad0*/  BRA `(.L_x_4) ;  /* 0xfffffffc00fc7947 */ /* 0x000fc0000383ffff */
[----:B------:R-:W-:-:S00]  /*0ae0*/  NOP ;  /* 0x0000000000007918 */ /* 0x000fc00000000000 */
        /* <DEDUP_REMOVED lines=9> */
.L_x_5:


//--------------------- .nv.shared.reserved.0     --------------------------
	.section	.nv.shared.reserved.0,"aw",@nobits
	.weak		__nv_reservedSMEM_offset_0_alias
	.size		__nv_reservedSMEM_offset_0_alias, 0, 64
	.other		__nv_reservedSMEM_offset_0_alias,@"STO_CUDA_RESERVED_SHARED STV_DEFAULT"
__nv_reservedSMEM_offset_0_alias:
	.zero		0
	.zero		64


//--------------------- .nv.constant0._Z3dotiPfS_S_ --------------------------
	.section	.nv.constant0._Z3dotiPfS_S_,"a",@progbits
	.sectionflags	@""
	.align	4
.nv.constant0._Z3dotiPfS_S_:
	.zero		928


//--------------------- SYMBOLS --------------------------

	.type		.nv.reservedSmem.offset0,@object
	.size		.nv.reservedSmem.offset0,0x4
